	.headerflags	@"EF_CUDA_TEXMODE_UNIFIED EF_CUDA_64BIT_ADDRESS EF_CUDA_ACCELERATORS EF_CUDA_SM90 EF_CUDA_VIRTUAL_SM(EF_CUDA_SM90)"
	.elftype	@"ET_EXEC"


//--------------------- .nv.info                  --------------------------
	.section	.nv.info,"",@"SHT_CUDA_INFO"
	.align	4


	//----- nvinfo : EIATTR_REGCOUNT
	.align		4
        /*0000*/ 	.byte	0x04, 0x2f
        /*0002*/ 	.short	(.L_1 - .L_0)
	.align		4
.L_0:
        /*0004*/ 	.word	index@(triton_poi_fused_max_pool2d_with_indices_11)
        /*0008*/ 	.word	0x00000028


	//----- nvinfo : EIATTR_MIN_STACK_SIZE
	.align		4
.L_1:
        /*000c*/ 	.byte	0x04, 0x12
        /*000e*/ 	.short	(.L_3 - .L_2)
	.align		4
.L_2:
        /*0010*/ 	.word	index@(triton_poi_fused_max_pool2d_with_indices_11)
        /*0014*/ 	.word	0x00000000


	//----- nvinfo : EIATTR_FRAME_SIZE
	.align		4
.L_3:
        /*0018*/ 	.byte	0x04, 0x11
        /*001a*/ 	.short	(.L_5 - .L_4)
	.align		4
.L_4:
        /*001c*/ 	.word	index@(triton_poi_fused_max_pool2d_with_indices_11)
        /*0020*/ 	.word	0x00000000


	//----- nvinfo : EIATTR_MIN_STACK_SIZE
	.align		4
.L_5:
        /*0024*/ 	.byte	0x04, 0x12
        /*0026*/ 	.short	(.L_7 - .L_6)
	.align		4
.L_6:
        /*0028*/ 	.word	index@(triton_poi_fused_max_pool2d_with_indices_11)
        /*002c*/ 	.word	0x00000000
.L_7:


//--------------------- .nv.info.triton_poi_fused_max_pool2d_with_indices_11 --------------------------
	.section	.nv.info.triton_poi_fused_max_pool2d_with_indices_11,"",@"SHT_CUDA_INFO"
	.sectionflags	@""
	.align	4


	//----- nvinfo : EIATTR_CUDA_API_VERSION
	.align		4
        /*0000*/ 	.byte	0x04, 0x37
        /*0002*/ 	.short	(.L_9 - .L_8)
.L_8:
        /*0004*/ 	.word	0x0000007c


	//----- nvinfo : EIATTR_KPARAM_INFO
	.align		4
.L_9:
        /*0008*/ 	.byte	0x04, 0x17
        /*000a*/ 	.short	(.L_11 - .L_10)
.L_10:
        /*000c*/ 	.word	0x00000000
        /*0010*/ 	.short	0x0003
        /*0012*/ 	.short	0x0018
        /*0014*/ 	.byte	0x00, 0xf0, 0x11, 0x00


	//----- nvinfo : EIATTR_KPARAM_INFO
	.align		4
.L_11:
        /*0018*/ 	.byte	0x04, 0x17
        /*001a*/ 	.short	(.L_13 - .L_12)
.L_12:
        /*001c*/ 	.word	0x00000000
        /*0020*/ 	.short	0x0002
        /*0022*/ 	.short	0x0010
        /*0024*/ 	.byte	0x00, 0xf4, 0x21, 0x00


	//----- nvinfo : EIATTR_KPARAM_INFO
	.align		4
.L_13:
        /*0028*/ 	.byte	0x04, 0x17
        /*002a*/ 	.short	(.L_15 - .L_14)
.L_14:
        /*002c*/ 	.word	0x00000000
        /*0030*/ 	.short	0x0001
        /*0032*/ 	.short	0x0008
        /*0034*/ 	.byte	0x00, 0xf4, 0x21, 0x00


	//----- nvinfo : EIATTR_KPARAM_INFO
	.align		4
.L_15:
        /*0038*/ 	.byte	0x04, 0x17
        /*003a*/ 	.short	(.L_17 - .L_16)
.L_16:
        /*003c*/ 	.word	0x00000000
        /*0040*/ 	.short	0x0000
        /*0042*/ 	.short	0x0000
        /*0044*/ 	.byte	0x00, 0xf4, 0x21, 0x00


	//----- nvinfo : EIATTR_SPARSE_MMA_MASK
	.align		4
.L_17:
        /*0048*/ 	.byte	0x03, 0x50
        /*004a*/ 	.short	0x0000


	//----- nvinfo : EIATTR_MAXREG_COUNT
	.align		4
        /*004c*/ 	.byte	0x03, 0x1b
        /*004e*/ 	.short	0x00ff


	//----- nvinfo : EIATTR_EXIT_INSTR_OFFSETS
	.align		4
        /*0050*/ 	.byte	0x04, 0x1c
        /*0052*/ 	.short	(.L_19 - .L_18)


	//   ....[0]....
.L_18:
        /*0054*/ 	.word	0x00000ff0


	//----- nvinfo : EIATTR_REQNTID
	.align		4
.L_19:
        /*0058*/ 	.byte	0x04, 0x10
        /*005a*/ 	.short	(.L_21 - .L_20)
.L_20:
        /*005c*/ 	.word	0x00000080
        /*0060*/ 	.word	0x00000001
        /*0064*/ 	.word	0x00000001


	//----- nvinfo : EIATTR_CBANK_PARAM_SIZE
	.align		4
.L_21:
        /*0068*/ 	.byte	0x03, 0x19
        /*006a*/ 	.short	0x001c


	//----- nvinfo : EIATTR_PARAM_CBANK
	.align		4
        /*006c*/ 	.byte	0x04, 0x0a
        /*006e*/ 	.short	(.L_23 - .L_22)
	.align		4
.L_22:
        /*0070*/ 	.word	index@(.nv.constant0.triton_poi_fused_max_pool2d_with_indices_11)
        /*0074*/ 	.short	0x0210
        /*0076*/ 	.short	0x001c


	//----- nvinfo : EIATTR_SW_WAR
	.align		4
.L_23:
        /*0078*/ 	.byte	0x04, 0x36
        /*007a*/ 	.short	(.L_25 - .L_24)
.L_24:
        /*007c*/ 	.word	0x00000008
.L_25:


//--------------------- .nv.callgraph             --------------------------
	.section	.nv.callgraph,"",@"SHT_CUDA_CALLGRAPH"
	.align	4
	.sectionentsize	8
	.align		4
        /*0000*/ 	.word	0x00000000
	.align		4
        /*0004*/ 	.word	0xffffffff
	.align		4
        /*0008*/ 	.word	0x00000000
	.align		4
        /*000c*/ 	.word	0xfffffffe
	.align		4
        /*0010*/ 	.word	0x00000000
	.align		4
        /*0014*/ 	.word	0xfffffffd
	.align		4
        /*0018*/ 	.word	0x00000000
	.align		4
        /*001c*/ 	.word	0xfffffffc


//--------------------- .text.triton_poi_fused_max_pool2d_with_indices_11 --------------------------
	.section	.text.triton_poi_fused_max_pool2d_with_indices_11,"ax",@progbits
	.sectionflags	@"SHF_BARRIERS=1"
	.align	128
        .global         triton_poi_fused_max_pool2d_with_indices_11
        .type           triton_poi_fused_max_pool2d_with_indices_11,@function
        .size           triton_poi_fused_max_pool2d_with_indices_11,(.L_x_1 - triton_poi_fused_max_pool2d_with_indices_11)
        .other          triton_poi_fused_max_pool2d_with_indices_11,@"STO_CUDA_ENTRY STV_DEFAULT"
triton_poi_fused_max_pool2d_with_indices_11:
.text.triton_poi_fused_max_pool2d_with_indices_11:
[----:B------:R-:W-:Y:S01]  /*0000*/  LDC R1, c[0x0][0x28] ;  /* 0x00000a00ff017b82 */ /* 0x000fe20000000800 */
[----:B------:R-:W1:Y:S07]  /*0010*/  S2R R0, SR_TID.X ;  /* 0x0000000000007919 */ /* 0x000e6e0000002100 */
[----:B------:R-:W2:Y:S01]  /*0020*/  LDC.64 R6, c[0x0][0x210] ;  /* 0x00008400ff067b82 */ /* 0x000ea20000000a00 */
[----:B------:R-:W-:Y:S01]  /*0030*/  ULDC.64 UR4, c[0x0][0x210] ;  /* 0x0000840000047ab9 */ /* 0x000fe20000000a00 */
[----:B------:R-:W-:Y:S01]  /*0040*/  ULDC.64 UR6, c[0x0][0x208] ;  /* 0x0000820000067ab9 */ /* 0x000fe20000000a00 */
[----:B------:R-:W3:Y:S01]  /*0050*/  S2R R4, SR_CTAID.X ;  /* 0x0000000000047919 */ /* 0x000ee20000002500 */
[----:B------:R-:W-:Y:S01]  /*0060*/  ULDC.64 UR8, c[0x0][0x220] ;  /* 0x0000880000087ab9 */ /* 0x000fe20000000a00 */
[----:B-1----:R-:W-:-:S02]  /*0070*/  IMAD.SHL.U32 R24, R0, 0x8, RZ ;  /* 0x0000000800187824 */ /* 0x002fc400078e00ff */
[----:B---3--:R-:W-:-:S03]  /*0080*/  IMAD.SHL.U32 R3, R4, 0x400, RZ ;  /* 0x0000040004037824 */ /* 0x008fc600078e00ff */
[----:B------:R-:W-:Y:S02]  /*0090*/  LOP3.LUT R24, R24, 0x3f8, RZ, 0xc0, !PT ;  /* 0x000003f818187812 */ /* 0x000fe400078ec0ff */
[----:B------:R-:W-:Y:S02]  /*00a0*/  SHF.R.S32.HI R23, RZ, 0x15, R4 ;  /* 0x00000015ff177819 */ /* 0x000fe40000011404 */
[----:B------:R-:W-:Y:S02]  /*00b0*/  LOP3.LUT R2, R3, R24, RZ, 0xfc, !PT ;  /* 0x0000001803027212 */ /* 0x000fe400078efcff */
[----:B------:R-:W-:Y:S02]  /*00c0*/  SGXT R23, R23, 0x1 ;  /* 0x000000011717781a */ /* 0x000fe40000000200 */
[----:B------:R-:W-:Y:S02]  /*00d0*/  SHF.R.S32.HI R5, RZ, 0x1f, R2 ;  /* 0x0000001fff057819 */ /* 0x000fe40000011402 */
[----:B------:R-:W-:-:S02]  /*00e0*/  LEA.HI R9, R23, R2, RZ, 0xb ;  /* 0x0000000217097211 */ /* 0x000fc400078f58ff */
[----:B------:R-:W-:-:S03]  /*00f0*/  LEA.HI R5, R5, R2, RZ, 0x6 ;  /* 0x0000000205057211 */ /* 0x000fc600078f30ff */
[----:B------:R-:W-:Y:S01]  /*0100*/  IMAD.SHL.U32 R10, R9, 0x4, RZ ;  /* 0x00000004090a7824 */ /* 0x000fe200078e00ff */
[----:B------:R-:W-:Y:S02]  /*0110*/  SHF.R.S32.HI R4, RZ, 0x6, R5 ;  /* 0x00000006ff047819 */ /* 0x000fe40000011405 */
[----:B------:R-:W-:Y:S02]  /*0120*/  LOP3.LUT R29, R5, 0xffffffc0, RZ, 0xc0, !PT ;  /* 0xffffffc0051d7812 */ /* 0x000fe400078ec0ff */
[----:B------:R-:W-:Y:S02]  /*0130*/  LEA.HI R8, R4, R4, RZ, 0x5 ;  /* 0x0000000404087211 */ /* 0x000fe400078f28ff */
[----:B------:R-:W-:Y:S01]  /*0140*/  LOP3.LUT R10, R10, 0xffffe000, RZ, 0xc0, !PT ;  /* 0xffffe0000a0a7812 */ /* 0x000fe200078ec0ff */
[----:B------:R-:W-:Y:S01]  /*0150*/  IMAD.IADD R29, R2, 0x1, -R29 ;  /* 0x00000001021d7824 */ /* 0x000fe200078e0a1d */
[----:B------:R-:W-:-:S05]  /*0160*/  LOP3.LUT R9, R8, 0x1ffffe0, RZ, 0xc0, !PT ;  /* 0x01ffffe008097812 */ /* 0x000fca00078ec0ff */
[----:B------:R-:W-:-:S04]  /*0170*/  IMAD.IADD R9, R4, 0x1, -R9 ;  /* 0x0000000104097824 */ /* 0x000fc800078e0a09 */
[----:B------:R-:W-:-:S04]  /*0180*/  IMAD R34, R9, 0x80, R10 ;  /* 0x0000008009227824 */ /* 0x000fc800078e020a */
[--C-:B------:R-:W-:Y:S01]  /*0190*/  IMAD.IADD R17, R29, 0x1, R34.reuse ;  /* 0x000000011d117824 */ /* 0x100fe200078e0222 */
[----:B------:R-:W-:Y:S02]  /*01a0*/  SHF.R.S32.HI R26, RZ, 0x1f, R34 ;  /* 0x0000001fff1a7819 */ /* 0x000fe40000011422 */
[----:B------:R-:W-:Y:S01]  /*01b0*/  IADD3 R4, P0, R29, R34, RZ ;  /* 0x000000221d047210 */ /* 0x000fe20007f1e0ff */
[----:B--2---:R-:W-:-:S03]  /*01c0*/  IMAD.WIDE R16, R17, 0x4, R6 ;  /* 0x0000000411107825 */ /* 0x004fc600078e0206 */
[----:B------:R-:W-:Y:S02]  /*01d0*/  LEA.HI.X.SX32 R5, R29, R26, 0x1, P0 ;  /* 0x0000001a1d057211 */ /* 0x000fe400000f0eff */
[C---:B------:R-:W-:Y:S01]  /*01e0*/  LEA R12, P0, R4.reuse, UR4, 0x2 ;  /* 0x00000004040c7c11 */ /* 0x040fe2000f8010ff */
[----:B------:R-:W2:Y:S03]  /*01f0*/  LDG.E.128 R16, desc[UR6][R16.64] ;  /* 0x0000000610107981 */ /* 0x000ea6000c1e1d00 */
[----:B------:R-:W-:Y:S01]  /*0200*/  LEA.HI.X R13, R4, UR5, R5, 0x2, P0 ;  /* 0x00000005040d7c11 */ /* 0x000fe200080f1405 */
[----:B------:R-:W-:-:S05]  /*0210*/  VIADD R22, R34, 0x1000 ;  /* 0x0000100022167836 */ /* 0x000fca0000000000 */
[----:B------:R-:W2:Y:S01]  /*0220*/  LDG.E.128 R12, desc[UR6][R12.64+0x100] ;  /* 0x000100060c0c7981 */ /* 0x000ea2000c1e1d00 */
[----:B------:R-:W-:-:S04]  /*0230*/  IMAD.IADD R9, R29, 0x1, R22 ;  /* 0x000000011d097824 */ /* 0x000fc800078e0216 */
[----:B------:R-:W-:-:S06]  /*0240*/  IMAD.WIDE R8, R9, 0x4, R6 ;  /* 0x0000000409087825 */ /* 0x000fcc00078e0206 */
[----:B------:R-:W3:Y:S01]  /*0250*/  LDG.E.128 R8, desc[UR6][R8.64] ;  /* 0x0000000608087981 */ /* 0x000ee2000c1e1d00 */
[----:B------:R-:W-:-:S04]  /*0260*/  LOP3.LUT R24, R3, 0x4, R24, 0xfe, !PT ;  /* 0x0000000403187812 */ /* 0x000fc800078efe18 */
[----:B------:R-:W-:-:S04]  /*0270*/  LEA.HI R23, R23, R24, RZ, 0x6 ;  /* 0x0000001817177211 */ /* 0x000fc800078f30ff */
[----:B------:R-:W-:-:S05]  /*0280*/  LOP3.LUT R25, R23, 0xffffffc0, RZ, 0xc0, !PT ;  /* 0xffffffc017197812 */ /* 0x000fca00078ec0ff */
[----:B------:R-:W-:Y:S02]  /*0290*/  IMAD.IADD R25, R24, 0x1, -R25 ;  /* 0x0000000118197824 */ /* 0x000fe400078e0a19 */
[----:B------:R-:W-:Y:S01]  /*02a0*/  VIADD R30, R34, 0x1040 ;  /* 0x00001040221e7836 */ /* 0x000fe20000000000 */
[----:B--2---:R-:W-:Y:S02]  /*02b0*/  FSETP.GT.AND P5, PT, R15, R19, PT ;  /* 0x000000130f00720b */ /* 0x004fe40003fa4000 */
[----:B------:R-:W-:Y:S02]  /*02c0*/  FSETP.GT.AND P2, PT, R14, R18, PT ;  /* 0x000000120e00720b */ /* 0x000fe40003f44000 */
[----:B------:R-:W-:Y:S02]  /*02d0*/  FSETP.GT.AND P3, PT, R12, R16, PT ;  /* 0x000000100c00720b */ /* 0x000fe40003f64000 */
[----:B------:R-:W-:Y:S02]  /*02e0*/  FSETP.GT.AND P4, PT, R13, R17, PT ;  /* 0x000000110d00720b */ /* 0x000fe40003f84000 */
[----:B------:R-:W-:-:S02]  /*02f0*/  FSETP.NAN.AND P1, PT, R15, R15, PT ;  /* 0x0000000f0f00720b */ /* 0x000fc40003f28000 */
[----:B------:R-:W-:-:S03]  /*0300*/  FSETP.NAN.AND P0, PT, R14, R14, PT ;  /* 0x0000000e0e00720b */ /* 0x000fc60003f08000 */
[----:B------:R-:W-:Y:S02]  /*0310*/  @!P5 SEL R15, R15, R19, P1 ;  /* 0x000000130f0fd207 */ /* 0x000fe40000800000 */
[----:B------:R-:W-:Y:S02]  /*0320*/  @!P2 SEL R14, R14, R18, P0 ;  /* 0x000000120e0ea207 */ /* 0x000fe40000000000 */
[----:B---3--:R-:W-:Y:S02]  /*0330*/  FSETP.NAN.AND P1, PT, R8, R8, PT ;  /* 0x000000080800720b */ /* 0x008fe40003f28000 */
[----:B------:R-:W-:Y:S02]  /*0340*/  FSETP.NAN.AND P0, PT, R12, R12, PT ;  /* 0x0000000c0c00720b */ /* 0x000fe40003f08000 */
[----:B------:R-:W-:Y:S02]  /*0350*/  P2R R5, PR, RZ, 0x4 ;  /* 0x00000004ff057803 */ /* 0x000fe40000000000 */
[----:B------:R-:W-:-:S02]  /*0360*/  FSETP.NAN.AND P2, PT, R13, R13, PT ;  /* 0x0000000d0d00720b */ /* 0x000fc40003f48000 */
[----:B------:R-:W-:Y:S02]  /*0370*/  @!P3 SEL R12, R12, R16, P0 ;  /* 0x000000100c0cb207 */ /* 0x000fe40000000000 */
[----:B------:R-:W-:Y:S02]  /*0380*/  FSETP.NAN.AND P0, PT, R9, R9, PT ;  /* 0x000000090900720b */ /* 0x000fe40003f08000 */
[----:B------:R-:W-:Y:S02]  /*0390*/  @!P4 SEL R13, R13, R17, P2 ;  /* 0x000000110d0dc207 */ /* 0x000fe40001000000 */
[----:B------:R-:W-:-:S04]  /*03a0*/  FSETP.GEU.AND P2, PT, R12, R8, PT ;  /* 0x000000080c00720b */ /* 0x000fc80003f4e000 */
[----:B------:R-:W-:Y:S02]  /*03b0*/  P2R R23, PR, RZ, 0x4 ;  /* 0x00000004ff177803 */ /* 0x000fe40000000000 */
[----:B------:R-:W-:Y:S02]  /*03c0*/  @!P1 SEL R8, R8, R12, !P2 ;  /* 0x0000000c08089207 */ /* 0x000fe40005000000 */
[----:B------:R-:W-:-:S04]  /*03d0*/  FSETP.GEU.AND P2, PT, R13, R9, PT ;  /* 0x000000090d00720b */ /* 0x000fc80003f4e000 */
[----:B------:R-:W-:Y:S02]  /*03e0*/  @!P0 SEL R9, R9, R13, !P2 ;  /* 0x0000000d09098207 */ /* 0x000fe40005000000 */
[----:B------:R-:W-:-:S04]  /*03f0*/  IADD3 R12, P0, R25, R34, RZ ;  /* 0x00000022190c7210 */ /* 0x000fc80007f1e0ff */
[----:B------:R-:W-:Y:S02]  /*0400*/  LEA.HI.X.SX32 R13, R25, R26, 0x1, P0 ;  /* 0x0000001a190d7211 */ /* 0x000fe400000f0eff */
[----:B------:R-:W-:-:S04]  /*0410*/  LEA R36, P0, R12, UR4, 0x2 ;  /* 0x000000040c247c11 */ /* 0x000fc8000f8010ff */
[----:B------:R-:W-:Y:S02]  /*0420*/  LEA.HI.X R37, R12, UR5, R13, 0x2, P0 ;  /* 0x000000050c257c11 */ /* 0x000fe400080f140d */
[-C--:B------:R-:W-:Y:S02]  /*0430*/  FSETP.NAN.AND P0, PT, R10, R10.reuse, PT ;  /* 0x0000000a0a00720b */ /* 0x080fe40003f08000 */
[----:B------:R-:W-:Y:S01]  /*0440*/  FSETP.GEU.AND P1, PT, R14, R10, PT ;  /* 0x0000000a0e00720b */ /* 0x000fe20003f2e000 */
[----:B------:R-:W-:-:S10]  /*0450*/  IMAD.IADD R17, R29, 0x1, R30 ;  /* 0x000000011d117824 */ /* 0x000fd400078e021e */
[----:B------:R-:W-:Y:S02]  /*0460*/  @!P0 SEL R10, R10, R14, !P1 ;  /* 0x0000000e0a0a8207 */ /* 0x000fe40004800000 */
[-C--:B------:R-:W-:Y:S01]  /*0470*/  FSETP.NAN.AND P0, PT, R11, R11.reuse, PT ;  /* 0x0000000b0b00720b */ /* 0x080fe20003f08000 */
[----:B------:R-:W-:Y:S01]  /*0480*/  IMAD.WIDE R16, R17, 0x4, R6 ;  /* 0x0000000411107825 */ /* 0x000fe200078e0206 */
[----:B------:R-:W-:Y:S02]  /*0490*/  P2R R26, PR, RZ, 0x2 ;  /* 0x00000002ff1a7803 */ /* 0x000fe40000000000 */
[----:B------:R-:W-:-:S09]  /*04a0*/  FSETP.GEU.AND P1, PT, R15, R11, PT ;  /* 0x0000000b0f00720b */ /* 0x000fd20003f2e000 */
[----:B------:R-:W-:Y:S02]  /*04b0*/  @!P0 SEL R11, R11, R15, !P1 ;  /* 0x0000000f0b0b8207 */ /* 0x000fe40004800000 */
[----:B------:R1:W2:Y:S01]  /*04c0*/  LDG.E.128 R12, desc[UR6][R16.64] ;  /* 0x00000006100c7981 */ /* 0x0002a2000c1e1d00 */
[----:B------:R-:W-:Y:S01]  /*04d0*/  P2R R27, PR, RZ, 0x2 ;  /* 0x00000002ff1b7803 */ /* 0x000fe20000000000 */
[----:B-1----:R-:W-:-:S04]  /*04e0*/  IMAD.IADD R17, R25, 0x1, R34 ;  /* 0x0000000119117824 */ /* 0x002fc800078e0222 */
[----:B------:R-:W-:-:S06]  /*04f0*/  IMAD.WIDE R16, R17, 0x4, R6 ;  /* 0x0000000411107825 */ /* 0x000fcc00078e0206 */
[----:B------:R-:W3:Y:S01]  /*0500*/  LDG.E.128 R16, desc[UR6][R16.64] ;  /* 0x0000000610107981 */ /* 0x000ee2000c1e1d00 */
[-C--:B--2---:R-:W-:Y:S02]  /*0510*/  FSETP.NAN.AND P0, PT, R15, R15.reuse, PT ;  /* 0x0000000f0f00720b */ /* 0x084fe40003f08000 */
[----:B------:R-:W-:-:S11]  /*0520*/  FSETP.GEU.AND P1, PT, R11, R15, PT ;  /* 0x0000000f0b00720b */ /* 0x000fd60003f2e000 */
[----:B------:R-:W-:Y:S02]  /*0530*/  @!P0 SEL R15, R15, R11, !P1 ;  /* 0x0000000b0f0f8207 */ /* 0x000fe40004800000 */
[-C--:B------:R-:W-:Y:S02]  /*0540*/  FSETP.NAN.AND P0, PT, R14, R14.reuse, PT ;  /* 0x0000000e0e00720b */ /* 0x080fe40003f08000 */
[----:B------:R-:W-:Y:S02]  /*0550*/  P2R R28, PR, RZ, 0x2 ;  /* 0x00000002ff1c7803 */ /* 0x000fe40000000000 */
[----:B------:R-:W-:-:S09]  /*0560*/  FSETP.GEU.AND P1, PT, R10, R14, PT ;  /* 0x0000000e0a00720b */ /* 0x000fd20003f2e000 */
        /* <DEDUP_REMOVED lines=9> */
[----:B------:R-:W3:Y:S01]  /*0600*/  LDG.E.128 R8, desc[UR6][R36.64+0x100] ;  /* 0x0001000624087981 */ /* 0x000ee2000c1e1d00 */
[----:B------:R-:W-:Y:S02]  /*0610*/  P2R R32, PR, RZ, 0x2 ;  /* 0x00000002ff207803 */ /* 0x000fe40000000000 */
[C---:B---3--:R-:W-:Y:S02]  /*0620*/  FSETP.GT.AND P1, PT, R9.reuse, R17, PT ;  /* 0x000000110900720b */ /* 0x048fe40003f24000 */
[----:B------:R-:W-:Y:S02]  /*0630*/  FSETP.NAN.AND P0, PT, R9, R9, PT ;  /* 0x000000090900720b */ /* 0x000fe40003f08000 */
[----:B------:R-:W-:-:S09]  /*0640*/  P2R R33, PR, RZ, 0x2 ;  /* 0x00000002ff217803 */ /* 0x000fd20000000000 */
[----:B------:R-:W-:Y:S02]  /*0650*/  @!P1 SEL R9, R9, R17, P0 ;  /* 0x0000001109099207 */ /* 0x000fe40000000000 */
[C---:B------:R-:W-:Y:S02]  /*0660*/  FSETP.GT.AND P1, PT, R10.reuse, R18, PT ;  /* 0x000000120a00720b */ /* 0x040fe40003f24000 */
[----:B------:R-:W-:Y:S02]  /*0670*/  FSETP.NAN.AND P0, PT, R10, R10, PT ;  /* 0x0000000a0a00720b */ /* 0x000fe40003f08000 */
[----:B------:R-:W-:-:S09]  /*0680*/  P2R R34, PR, RZ, 0x2 ;  /* 0x00000002ff227803 */ /* 0x000fd20000000000 */
[----:B------:R-:W-:Y:S02]  /*0690*/  @!P1 SEL R10, R10, R18, P0 ;  /* 0x000000120a0a9207 */ /* 0x000fe40000000000 */
[C---:B------:R-:W-:Y:S02]  /*06a0*/  FSETP.GT.AND P1, PT, R11.reuse, R19, PT ;  /* 0x000000130b00720b */ /* 0x040fe40003f24000 */
[----:B------:R-:W-:Y:S02]  /*06b0*/  FSETP.NAN.AND P0, PT, R11, R11, PT ;  /* 0x0000000b0b00720b */ /* 0x000fe40003f08000 */
[----:B------:R-:W-:-:S09]  /*06c0*/  P2R R35, PR, RZ, 0x2 ;  /* 0x00000002ff237803 */ /* 0x000fd20000000000 */
[----:B------:R-:W-:Y:S02]  /*06d0*/  @!P1 SEL R11, R11, R19, P0 ;  /* 0x000000130b0b9207 */ /* 0x000fe40000000000 */
[C---:B------:R-:W-:Y:S01]  /*06e0*/  FSETP.GT.AND P1, PT, R8.reuse, R16, PT ;  /* 0x000000100800720b */ /* 0x040fe20003f24000 */
[----:B------:R-:W-:Y:S01]  /*06f0*/  IMAD.IADD R17, R25, 0x1, R22 ;  /* 0x0000000119117824 */ /* 0x000fe200078e0216 */
[----:B------:R-:W-:-:S11]  /*0700*/  FSETP.NAN.AND P0, PT, R8, R8, PT ;  /* 0x000000080800720b */ /* 0x000fd60003f08000 */
[----:B------:R-:W-:Y:S01]  /*0710*/  @!P1 SEL R8, R8, R16, P0 ;  /* 0x0000001008089207 */ /* 0x000fe20000000000 */
[----:B------:R-:W-:-:S06]  /*0720*/  IMAD.WIDE R16, R17, 0x4, R6 ;  /* 0x0000000411107825 */ /* 0x000fcc00078e0206 */
[----:B------:R-:W2:Y:S01]  /*0730*/  LDG.E.128 R16, desc[UR6][R16.64] ;  /* 0x0000000610107981 */ /* 0x000ea2000c1e1d00 */
[----:B------:R-:W-:Y:S02]  /*0740*/  P2R R36, PR, RZ, 0x2 ;  /* 0x00000002ff247803 */ /* 0x000fe40000000000 */
[----:B------:R-:W-:Y:S02]  /*0750*/  P2R R24, PR, RZ, 0x4 ;  /* 0x00000004ff187803 */ /* 0x000fe40000000000 */
[----:B------:R-:W-:Y:S02]  /*0760*/  P2R R4, PR, RZ, 0x20 ;  /* 0x00000020ff047803 */ /* 0x000fe40000000000 */
[-C--:B--2---:R-:W-:Y:S02]  /*0770*/  FSETP.NAN.AND P0, PT, R19, R19.reuse, PT ;  /* 0x000000131300720b */ /* 0x084fe40003f08000 */
[----:B------:R-:W-:-:S04]  /*0780*/  FSETP.GEU.AND P1, PT, R11, R19, PT ;  /* 0x000000130b00720b */ /* 0x000fc80003f2e000 */
[----:B------:R-:W-:-:S07]  /*0790*/  P2R R22, PR, RZ, 0x2 ;  /* 0x00000002ff167803 */ /* 0x000fce0000000000 */
[----:B------:R-:W-:Y:S02]  /*07a0*/  @!P0 SEL R19, R19, R11, !P1 ;  /* 0x0000000b13138207 */ /* 0x000fe40004800000 */
[-C--:B------:R-:W-:Y:S02]  /*07b0*/  FSETP.NAN.AND P1, PT, R18, R18.reuse, PT ;  /* 0x000000121200720b */ /* 0x080fe40003f28000 */
[----:B------:R-:W-:-:S11]  /*07c0*/  FSETP.GEU.AND P0, PT, R10, R18, PT ;  /* 0x000000120a00720b */ /* 0x000fd60003f0e000 */
[----:B------:R-:W-:Y:S02]  /*07d0*/  @!P1 SEL R18, R18, R10, !P0 ;  /* 0x0000000a12129207 */ /* 0x000fe40004000000 */
[----:B------:R-:W-:Y:S02]  /*07e0*/  P2R R10, PR, RZ, 0x1 ;  /* 0x00000001ff0a7803 */ /* 0x000fe40000000000 */
[----:B------:R-:W-:-:S04]  /*07f0*/  ISETP.NE.AND P0, PT, R22, RZ, PT ;  /* 0x000000ff1600720c */ /* 0x000fc80003f05270 */
        /* <DEDUP_REMOVED lines=15> */
[----:B------:R-:W-:Y:S01]  /*08f0*/  ISETP.NE.AND P0, PT, R5, RZ, PT ;  /* 0x000000ff0500720c */ /* 0x000fe20003f05270 */
[----:B------:R-:W-:-:S04]  /*0900*/  IMAD.IADD R5, R25, 0x1, R30 ;  /* 0x0000000119057824 */ /* 0x000fc800078e021e */
[----:B------:R-:W-:-:S06]  /*0910*/  IMAD.WIDE R4, R5, 0x4, R6 ;  /* 0x0000000405047825 */ /* 0x000fcc00078e0206 */
[----:B------:R-:W2:Y:S01]  /*0920*/  LDG.E.128 R4, desc[UR6][R4.64] ;  /* 0x0000000604047981 */ /* 0x000ea2000c1e1d00 */
[-C--:B------:R-:W-:Y:S02]  /*0930*/  FSETP.NAN.AND P2, PT, R17, R17.reuse, PT ;  /* 0x000000111100720b */ /* 0x080fe40003f48000 */
[----:B------:R-:W-:Y:S02]  /*0940*/  P2R R21, PR, RZ, 0x8 ;  /* 0x00000008ff157803 */ /* 0x000fe40000000000 */
[----:B------:R-:W-:Y:S02]  /*0950*/  FSETP.NAN.AND P3, PT, R16, R16, PT ;  /* 0x000000101000720b */ /* 0x000fe40003f68000 */
[----:B------:R-:W-:Y:S02]  /*0960*/  P2R R20, PR, RZ, 0x10 ;  /* 0x00000010ff147803 */ /* 0x000fe40000000000 */
[----:B------:R-:W-:Y:S02]  /*0970*/  FSETP.GEU.AND P1, PT, R9, R17, PT ;  /* 0x000000110900720b */ /* 0x000fe40003f2e000 */
[----:B------:R-:W-:-:S03]  /*0980*/  P2R R37, PR, RZ, 0x1 ;  /* 0x00000001ff257803 */ /* 0x000fc60000000000 */
[----:B------:R-:W-:Y:S02]  /*0990*/  @!P2 SEL R17, R17, R9, !P1 ;  /* 0x000000091111a207 */ /* 0x000fe40004800000 */
[----:B------:R-:W-:Y:S02]  /*09a0*/  FSETP.GEU.AND P2, PT, R8, R16, PT ;  /* 0x000000100800720b */ /* 0x000fe40003f4e000 */
[----:B------:R-:W-:Y:S02]  /*09b0*/  ISETP.NE.AND P0, PT, R20, RZ, PT ;  /* 0x000000ff1400720c */ /* 0x000fe40003f05270 */
[----:B------:R-:W-:Y:S02]  /*09c0*/  @!P3 SEL R16, R16, R8, !P2 ;  /* 0x000000081010b207 */ /* 0x000fe40005000000 */
[----:B------:R-:W-:Y:S02]  /*09d0*/  P2R R20, PR, RZ, 0x1 ;  /* 0x00000001ff147803 */ /* 0x000fe40000000000 */
[----:B------:R-:W-:-:S04]  /*09e0*/  ISETP.NE.AND P0, PT, R21, RZ, PT ;  /* 0x000000ff1500720c */ /* 0x000fc80003f05270 */
[----:B------:R-:W-:Y:S02]  /*09f0*/  P2R R21, PR, RZ, 0x1 ;  /* 0x00000001ff157803 */ /* 0x000fe40000000000 */
        /* <DEDUP_REMOVED lines=8> */
[----:B------:R-:W1:Y:S01]  /*0a80*/  S2UR UR5, SR_CgaCtaId ;  /* 0x00000000000579c3 */ /* 0x000e620000008800 */
[----:B------:R-:W-:Y:S01]  /*0a90*/  UMOV UR4, 0x400 ;  /* 0x0000040000047882 */ /* 0x000fe20000000000 */
[----:B------:R-:W-:Y:S01]  /*0aa0*/  IMAD.SHL.U32 R0, R0, 0x4, RZ ;  /* 0x0000000400007824 */ /* 0x000fe200078e00ff */
[----:B-1----:R-:W-:-:S04]  /*0ab0*/  UPRMT UR4, UR5, 0x654, UR4 ;  /* 0x0000065405047896 */ /* 0x002fc80008000004 */
[----:B------:R-:W-:-:S04]  /*0ac0*/  LOP3.LUT R0, R0, 0x1fc, RZ, 0xc0, !PT ;  /* 0x000001fc00007812 */ /* 0x000fc800078ec0ff */
[----:B------:R-:W-:Y:S02]  /*0ad0*/  LEA R30, R0, UR4, 0x2 ;  /* 0x00000004001e7c11 */ /* 0x000fe4000f8e10ff */
[-C--:B--2---:R-:W-:Y:S02]  /*0ae0*/  FSETP.NAN.AND P4, PT, R7, R7.reuse, PT ;  /* 0x000000070700720b */ /* 0x084fe40003f88000 */
[----:B------:R-:W-:Y:S02]  /*0af0*/  FSETP.NAN.AND P5, PT, R6, R6, PT ;  /* 0x000000060600720b */ /* 0x000fe40003fa8000 */
[----:B------:R-:W-:Y:S02]  /*0b00*/  FSETP.GEU.AND P3, PT, R19, R7, PT ;  /* 0x000000071300720b */ /* 0x000fe40003f6e000 */
[----:B------:R-:W-:Y:S02]  /*0b10*/  FSETP.NAN.AND P6, PT, R5, R5, PT ;  /* 0x000000050500720b */ /* 0x000fe40003fc8000 */
[----:B------:R-:W-:-:S05]  /*0b20*/  FSETP.NAN.AND P0, PT, R4, R4, PT ;  /* 0x000000040400720b */ /* 0x000fca0003f08000 */
[----:B------:R-:W-:Y:S02]  /*0b30*/  @!P4 SEL R7, R7, R19, !P3 ;  /* 0x000000130707c207 */ /* 0x000fe40005800000 */
[----:B------:R-:W-:-:S04]  /*0b40*/  FSETP.GEU.AND P4, PT, R18, R6, PT ;  /* 0x000000061200720b */ /* 0x000fc80003f8e000 */
[----:B------:R-:W-:Y:S02]  /*0b50*/  @!P5 SEL R6, R6, R18, !P4 ;  /* 0x000000120606d207 */ /* 0x000fe40006000000 */
[----:B------:R-:W-:-:S04]  /*0b60*/  FSETP.GEU.AND P5, PT, R17, R5, PT ;  /* 0x000000051100720b */ /* 0x000fc80003fae000 */
[----:B------:R-:W-:Y:S02]  /*0b70*/  @!P6 SEL R5, R5, R17, !P5 ;  /* 0x000000110505e207 */ /* 0x000fe40006800000 */
[----:B------:R-:W-:-:S04]  /*0b80*/  FSETP.GEU.AND P6, PT, R16, R4, PT ;  /* 0x000000041000720b */ /* 0x000fc80003fce000 */
[----:B------:R-:W-:Y:S02]  /*0b90*/  @!P0 SEL R4, R4, R16, !P6 ;  /* 0x0000001004048207 */ /* 0x000fe40007000000 */
[----:B------:R-:W-:-:S04]  /*0ba0*/  ISETP.NE.AND P0, PT, R21, RZ, PT ;  /* 0x000000ff1500720c */ /* 0x000fc80003f05270 */
[----:B------:R-:W-:Y:S02]  /*0bb0*/  SEL R8, RZ, 0x1, !P0 ;  /* 0x00000001ff087807 */ /* 0x000fe40004000000 */
        /* <DEDUP_REMOVED lines=11> */
[----:B------:R-:W-:Y:S02]  /*0c70*/  SEL R8, R8, 0x2, P0 ;  /* 0x0000000208087807 */ /* 0x000fe40000000000 */
[----:B------:R-:W-:-:S04]  /*0c80*/  ISETP.NE.AND P0, PT, R24, RZ, PT ;  /* 0x000000ff1800720c */ /* 0x000fc80003f05270 */
[----:B------:R-:W-:Y:S02]  /*0c90*/  SEL R16, R16, 0x2, P0 ;  /* 0x0000000210107807 */ /* 0x000fe40000000000 */
[----:B------:R-:W-:-:S04]  /*0ca0*/  ISETP.NE.AND P0, PT, R26, RZ, PT ;  /* 0x000000ff1a00720c */ /* 0x000fc80003f05270 */
[----:B------:R-:W-:Y:S02]  /*0cb0*/  SEL R18, R18, 0x2, P0 ;  /* 0x0000000212127807 */ /* 0x000fe40000000000 */
[----:B------:R-:W-:Y:S02]  /*0cc0*/  ISETP.NE.AND P0, PT, R22, RZ, PT ;  /* 0x000000ff1600720c */ /* 0x000fe40003f05270 */
[----:B------:R-:W-:Y:S01]  /*0cd0*/  SEL R21, R18, 0x3, P1 ;  /* 0x0000000312157807 */ /* 0x000fe20000800000 */
[----:B------:R-:W1:Y:S01]  /*0ce0*/  LDC.64 R22, c[0x0][0x218] ;  /* 0x00008600ff167b82 */ /* 0x000e620000000a00 */
[----:B------:R-:W-:Y:S02]  /*0cf0*/  SEL R17, R17, 0x2, P0 ;  /* 0x0000000211117807 */ /* 0x000fe40000000000 */
[----:B------:R-:W-:-:S04]  /*0d00*/  ISETP.NE.AND P1, PT, R29, RZ, PT ;  /* 0x000000ff1d00720c */ /* 0x000fc80003f25270 */
[----:B------:R-:W-:Y:S02]  /*0d10*/  SEL R26, R17, 0x3, P1 ;  /* 0x00000003111a7807 */ /* 0x000fe40000800000 */
[----:B------:R-:W-:-:S04]  /*0d20*/  ISETP.NE.AND P1, PT, R31, RZ, PT ;  /* 0x000000ff1f00720c */ /* 0x000fc80003f25270 */
[----:B------:R-:W-:Y:S02]  /*0d30*/  SEL R24, R16, 0x3, P1 ;  /* 0x0000000310187807 */ /* 0x000fe40000800000 */
[----:B------:R-:W-:-:S04]  /*0d40*/  ISETP.NE.AND P1, PT, R32, RZ, PT ;  /* 0x000000ff2000720c */ /* 0x000fc80003f25270 */
[----:B------:R-:W-:Y:S02]  /*0d50*/  SEL R27, R8, 0x3, P1 ;  /* 0x00000003081b7807 */ /* 0x000fe40000800000 */
[----:B------:R-:W2:Y:S01]  /*0d60*/  S2R R8, SR_TID.X ;  /* 0x0000000000087919 */ /* 0x000ea20000002100 */
[----:B------:R-:W-:Y:S01]  /*0d70*/  ISETP.NE.AND P0, PT, R11, RZ, PT ;  /* 0x000000ff0b00720c */ /* 0x000fe20003f05270 */
[----:B--2---:R-:W-:-:S05]  /*0d80*/  IMAD.SHL.U32 R8, R8, 0x8, RZ ;  /* 0x0000000808087824 */ /* 0x004fca00078e00ff */
[----:B------:R-:W-:-:S04]  /*0d90*/  LOP3.LUT R8, R8, 0x3f8, RZ, 0xc0, !PT ;  /* 0x000003f808087812 */ /* 0x000fc800078ec0ff */
[----:B------:R-:W-:Y:S01]  /*0da0*/  LEA R29, R8, UR4, 0x2 ;  /* 0x00000004081d7c11 */ /* 0x000fe2000f8e10ff */
[----:B------:R-:W-:-:S04]  /*0db0*/  ULDC.64 UR4, c[0x0][0x218] ;  /* 0x0000860000047ab9 */ /* 0x000fc80000000a00 */
[----:B------:R-:W-:Y:S04]  /*0dc0*/  STS.128 [R29], R12 ;  /* 0x0000000c1d007388 */ /* 0x000fe80000000c00 */
[----:B------:R2:W-:Y:S01]  /*0dd0*/  STS.128 [R29+0x10], R4 ;  /* 0x000010041d007388 */ /* 0x0005e20000000c00 */
[----:B------:R-:W-:Y:S01]  /*0de0*/  SEL R19, R19, 0x2, P0 ;  /* 0x0000000213137807 */ /* 0x000fe20000000000 */
[----:B------:R-:W-:Y:S01]  /*0df0*/  BAR.SYNC.DEFER_BLOCKING 0x0 ;  /* 0x0000000000007b1d */ /* 0x000fe20000010000 */
[----:B------:R-:W-:Y:S02]  /*0e00*/  ISETP.NE.AND P0, PT, R10, RZ, PT ;  /* 0x000000ff0a00720c */ /* 0x000fe40003f05270 */
[----:B------:R-:W-:Y:S02]  /*0e10*/  ISETP.NE.AND P1, PT, R9, RZ, PT ;  /* 0x000000ff0900720c */ /* 0x000fe40003f25270 */
[----:B------:R-:W-:-:S02]  /*0e20*/  SEL R25, R19, 0x3, P3 ;  /* 0x0000000313197807 */ /* 0x000fc40001800000 */
[----:B------:R-:W-:Y:S01]  /*0e30*/  SEL R20, R20, 0x2, P0 ;  /* 0x0000000214147807 */ /* 0x000fe20000000000 */
[----:B------:R-:W3:Y:S04]  /*0e40*/  LDS.128 R8, [R30] ;  /* 0x000000001e087984 */ /* 0x000ee80000000c00 */
[----:B------:R-:W4:Y:S01]  /*0e50*/  LDS.128 R16, [R30+0x800] ;  /* 0x000800001e107984 */ /* 0x000f220000000c00 */
[----:B------:R-:W-:Y:S02]  /*0e60*/  ISETP.NE.AND P0, PT, R36, RZ, PT ;  /* 0x000000ff2400720c */ /* 0x000fe40003f05270 */
[----:B------:R-:W-:Y:S02]  /*0e70*/  ISETP.NE.AND P3, PT, R33, RZ, PT ;  /* 0x000000ff2100720c */ /* 0x000fe40003f65270 */
[----:B------:R-:W-:-:S02]  /*0e80*/  PRMT R21, R26, 0x3340, R21 ;  /* 0x000033401a157816 */ /* 0x000fc40000000015 */
[----:B------:R-:W-:Y:S02]  /*0e90*/  SEL R28, R20, 0x3, P4 ;  /* 0x00000003141c7807 */ /* 0x000fe40002000000 */
[----:B------:R-:W-:Y:S02]  /*0ea0*/  SEL R26, RZ, 0x1, !P3 ;  /* 0x00000001ff1a7807 */ /* 0x000fe40005800000 */
[----:B------:R-:W-:Y:S02]  /*0eb0*/  SEL R20, RZ, 0x1, !P0 ;  /* 0x00000001ff147807 */ /* 0x000fe40004000000 */
[----:B------:R-:W-:Y:S02]  /*0ec0*/  SEL R26, R26, 0x2, P1 ;  /* 0x000000021a1a7807 */ /* 0x000fe40000800000 */
[----:B------:R-:W-:Y:S02]  /*0ed0*/  SEL R20, R20, 0x2, P2 ;  /* 0x0000000214147807 */ /* 0x000fe40001000000 */
[----:B--2---:R-:W-:-:S02]  /*0ee0*/  LOP3.LUT R5, R3, R0, RZ, 0xfc, !PT ;  /* 0x0000000003057212 */ /* 0x004fc400078efcff */
[----:B------:R-:W-:Y:S02]  /*0ef0*/  SEL R26, R26, 0x3, P5 ;  /* 0x000000031a1a7807 */ /* 0x000fe40002800000 */
[----:B------:R-:W-:Y:S02]  /*0f00*/  SEL R7, R20, 0x3, P6 ;  /* 0x0000000314077807 */ /* 0x000fe40003000000 */
[----:B------:R-:W-:Y:S02]  /*0f10*/  SHF.R.S32.HI R0, RZ, 0x1f, R3 ;  /* 0x0000001fff007819 */ /* 0x000fe40000011403 */
[----:B------:R-:W-:Y:S02]  /*0f20*/  LEA R4, P0, R5, UR4, 0x2 ;  /* 0x0000000405047c11 */ /* 0x000fe4000f8010ff */
[----:B------:R-:W-:Y:S02]  /*0f30*/  PRMT R24, R27, 0x3340, R24 ;  /* 0x000033401b187816 */ /* 0x000fe40000000018 */
[----:B------:R-:W-:-:S02]  /*0f40*/  PRMT R25, R28, 0x3340, R25 ;  /* 0x000033401c197816 */ /* 0x000fc40000000019 */
[----:B------:R-:W-:Y:S02]  /*0f50*/  IADD3 R6, P1, R2, UR8, RZ ;  /* 0x0000000802067c10 */ /* 0x000fe4000ff3e0ff */
[----:B------:R-:W-:Y:S01]  /*0f60*/  PRMT R26, R7, 0x3340, R26 ;  /* 0x00003340071a7816 */ /* 0x000fe2000000001a */
[C---:B-1----:R-:W-:Y:S01]  /*0f70*/  IMAD.WIDE R22, R5.reuse, 0x4, R22 ;  /* 0x0000000405167825 */ /* 0x042fe200078e0216 */
[----:B------:R-:W-:Y:S02]  /*0f80*/  LEA.HI.X R5, R5, UR5, R0, 0x2, P0 ;  /* 0x0000000505057c11 */ /* 0x000fe400080f1400 */
[----:B------:R-:W-:Y:S02]  /*0f90*/  LEA.HI.X.SX32 R7, R2, UR9, 0x1, P1 ;  /* 0x0000000902077c11 */ /* 0x000fe400088f0eff */
[----:B------:R-:W-:Y:S02]  /*0fa0*/  PRMT R24, R24, 0x5410, R21 ;  /* 0x0000541018187816 */ /* 0x000fe40000000015 */
[----:B------:R-:W-:Y:S01]  /*0fb0*/  PRMT R25, R26, 0x5410, R25 ;  /* 0x000054101a197816 */ /* 0x000fe20000000019 */
[----:B---3--:R-:W-:Y:S04]  /*0fc0*/  STG.E.128 desc[UR6][R22.64], R8 ;  /* 0x0000000816007986 */ /* 0x008fe8000c101d06 */
[----:B----4-:R-:W-:Y:S04]  /*0fd0*/  STG.E.128 desc[UR6][R4.64+0x800], R16 ;  /* 0x0008001004007986 */ /* 0x010fe8000c101d06 */
[----:B------:R-:W-:Y:S01]  /*0fe0*/  STG.E.64 desc[UR6][R6.64], R24 ;  /* 0x0000001806007986 */ /* 0x000fe2000c101b06 */
[----:B------:R-:W-:Y:S05]  /*0ff0*/  EXIT ;  /* 0x000000000000794d */ /* 0x000fea0003800000 */
.L_x_0:
[----:B------:R-:W-:-:S00]  /*1000*/  BRA `(.L_x_0) ;  /* 0xfffffffc00fc7947 */ /* 0x000fc0000383ffff */
[----:B------:R-:W-:-:S00]  /*1010*/  NOP ;  /* 0x0000000000007918 */ /* 0x000fc00000000000 */
        /* <DEDUP_REMOVED lines=14> */
.L_x_1:


//--------------------- .nv.shared.triton_poi_fused_max_pool2d_with_indices_11 --------------------------
	.section	.nv.shared.triton_poi_fused_max_pool2d_with_indices_11,"aw",@nobits
	.sectionflags	@""
	.align	16
	.zero		1024


//--------------------- .nv.constant0.triton_poi_fused_max_pool2d_with_indices_11 --------------------------
	.section	.nv.constant0.triton_poi_fused_max_pool2d_with_indices_11,"a",@progbits
	.sectionflags	@""
	.align	4
.nv.constant0.triton_poi_fused_max_pool2d_with_indices_11:
	.zero		556
